//
// Generated by NVIDIA NVVM Compiler
//
// Compiler Build ID: CL-36424714
// Cuda compilation tools, release 13.0, V13.0.88
// Based on NVVM 20.0.0
//

.version 9.0
.target sm_100
.address_size 64

	// .globl	_Z12gpu_residualPfS_S_i
.extern .shared .align 16 .b8 sdata[];

.visible .entry _Z12gpu_residualPfS_S_i(
	.param .u64 .ptr .align 1 _Z12gpu_residualPfS_S_i_param_0,
	.param .u64 .ptr .align 1 _Z12gpu_residualPfS_S_i_param_1,
	.param .u64 .ptr .align 1 _Z12gpu_residualPfS_S_i_param_2,
	.param .u32 _Z12gpu_residualPfS_S_i_param_3
)
{
	.reg .pred 	%p<25>;
	.reg .b32 	%r<29>;
	.reg .b32 	%f<36>;
	.reg .b64 	%rd<12>;

	ld.param.u64 	%rd1, [_Z12gpu_residualPfS_S_i_param_0];
	ld.param.u64 	%rd2, [_Z12gpu_residualPfS_S_i_param_1];
	ld.param.u64 	%rd3, [_Z12gpu_residualPfS_S_i_param_2];
	ld.param.u32 	%r11, [_Z12gpu_residualPfS_S_i_param_3];
	mov.u32 	%r1, %ctaid.x;
	mov.u32 	%r2, %ntid.x;
	mov.u32 	%r3, %tid.x;
	mad.lo.s32 	%r13, %r1, %r2, %r3;
	mov.u32 	%r4, %ctaid.y;
	mov.u32 	%r5, %ntid.y;
	mov.u32 	%r6, %tid.y;
	mad.lo.s32 	%r15, %r4, %r5, %r6;
	mad.lo.s32 	%r7, %r11, %r13, %r15;
	setp.eq.s32 	%p1, %r13, 0;
	add.s32 	%r17, %r11, -1;
	setp.ge.u32 	%p2, %r13, %r17;
	setp.eq.s32 	%p3, %r15, 0;
	or.pred  	%p4, %p1, %p3;
	or.pred  	%p5, %p4, %p2;
	setp.ge.u32 	%p6, %r15, %r17;
	mov.f32 	%f35, 0f00000000;
	or.pred  	%p7, %p5, %p6;
	@%p7 bra 	$L__BB0_2;
	cvta.to.global.u64 	%rd4, %rd2;
	cvta.to.global.u64 	%rd5, %rd1;
	mul.wide.u32 	%rd6, %r7, 4;
	add.s64 	%rd7, %rd4, %rd6;
	ld.global.f32 	%f4, [%rd7];
	add.s64 	%rd8, %rd5, %rd6;
	ld.global.f32 	%f5, [%rd8];
	sub.f32 	%f35, %f4, %f5;
$L__BB0_2:
	mul.f32 	%f6, %f35, %f35;
	mad.lo.s32 	%r19, %r6, %r2, %r3;
	shl.b32 	%r20, %r19, 2;
	mov.u32 	%r21, sdata;
	add.s32 	%r8, %r21, %r20;
	st.shared.f32 	[%r8], %f6;
	bar.sync 	0;
	mul.lo.s32 	%r9, %r2, %r5;
	setp.lt.u32 	%p8, %r9, 512;
	setp.gt.u32 	%p9, %r3, 255;
	or.pred  	%p10, %p8, %p9;
	@%p10 bra 	$L__BB0_4;
	ld.shared.f32 	%f7, [%r8+1024];
	ld.shared.f32 	%f8, [%r8];
	add.f32 	%f9, %f7, %f8;
	st.shared.f32 	[%r8], %f9;
$L__BB0_4:
	bar.sync 	0;
	setp.lt.u32 	%p11, %r9, 256;
	setp.gt.u32 	%p12, %r3, 127;
	or.pred  	%p13, %p11, %p12;
	@%p13 bra 	$L__BB0_6;
	ld.shared.f32 	%f10, [%r8+512];
	ld.shared.f32 	%f11, [%r8];
	add.f32 	%f12, %f10, %f11;
	st.shared.f32 	[%r8], %f12;
$L__BB0_6:
	bar.sync 	0;
	setp.lt.u32 	%p14, %r9, 128;
	setp.gt.u32 	%p15, %r3, 63;
	or.pred  	%p16, %p14, %p15;
	@%p16 bra 	$L__BB0_8;
	ld.shared.f32 	%f13, [%r8+256];
	ld.shared.f32 	%f14, [%r8];
	add.f32 	%f15, %f13, %f14;
	st.shared.f32 	[%r8], %f15;
$L__BB0_8:
	bar.sync 	0;
	setp.gt.u32 	%p17, %r3, 31;
	@%p17 bra 	$L__BB0_21;
	setp.lt.u32 	%p18, %r9, 64;
	shl.b32 	%r24, %r3, 2;
	add.s32 	%r10, %r21, %r24;
	@%p18 bra 	$L__BB0_11;
	ld.volatile.shared.f32 	%f16, [%r10+128];
	ld.volatile.shared.f32 	%f17, [%r10];
	add.f32 	%f18, %f16, %f17;
	st.volatile.shared.f32 	[%r10], %f18;
	bra.uni 	$L__BB0_12;
$L__BB0_11:
	setp.lt.u32 	%p19, %r9, 32;
	@%p19 bra 	$L__BB0_13;
$L__BB0_12:
	ld.volatile.shared.f32 	%f19, [%r10+64];
	ld.volatile.shared.f32 	%f20, [%r10];
	add.f32 	%f21, %f19, %f20;
	st.volatile.shared.f32 	[%r10], %f21;
	bra.uni 	$L__BB0_14;
$L__BB0_13:
	setp.lt.u32 	%p20, %r9, 16;
	@%p20 bra 	$L__BB0_15;
$L__BB0_14:
	ld.volatile.shared.f32 	%f22, [%r10+32];
	ld.volatile.shared.f32 	%f23, [%r10];
	add.f32 	%f24, %f22, %f23;
	st.volatile.shared.f32 	[%r10], %f24;
	bra.uni 	$L__BB0_16;
$L__BB0_15:
	setp.lt.u32 	%p21, %r9, 8;
	@%p21 bra 	$L__BB0_17;
$L__BB0_16:
	ld.volatile.shared.f32 	%f25, [%r10+16];
	ld.volatile.shared.f32 	%f26, [%r10];
	add.f32 	%f27, %f25, %f26;
	st.volatile.shared.f32 	[%r10], %f27;
	bra.uni 	$L__BB0_18;
$L__BB0_17:
	setp.lt.u32 	%p22, %r9, 4;
	@%p22 bra 	$L__BB0_19;
$L__BB0_18:
	ld.volatile.shared.f32 	%f28, [%r10+8];
	ld.volatile.shared.f32 	%f29, [%r10];
	add.f32 	%f30, %f28, %f29;
	st.volatile.shared.f32 	[%r10], %f30;
	bra.uni 	$L__BB0_20;
$L__BB0_19:
	setp.lt.u32 	%p23, %r9, 2;
	@%p23 bra 	$L__BB0_21;
$L__BB0_20:
	ld.volatile.shared.f32 	%f31, [%r10+4];
	ld.volatile.shared.f32 	%f32, [%r10];
	add.f32 	%f33, %f31, %f32;
	st.volatile.shared.f32 	[%r10], %f33;
$L__BB0_21:
	or.b32  	%r26, %r3, %r6;
	setp.ne.s32 	%p24, %r26, 0;
	@%p24 bra 	$L__BB0_23;
	ld.shared.f32 	%f34, [sdata];
	mov.u32 	%r27, %nctaid.x;
	mad.lo.s32 	%r28, %r27, %r4, %r1;
	cvta.to.global.u64 	%rd9, %rd3;
	mul.wide.u32 	%rd10, %r28, 4;
	add.s64 	%rd11, %rd9, %rd10;
	st.global.f32 	[%rd11], %f34;
$L__BB0_23:
	ret;

}


// ===== COMPILED SASS (sm_100) =====

	.target	sm_100

	.elftype	@"ET_EXEC"


//--------------------- .note.nv.tkinfo           --------------------------
	.section	.note.nv.tkinfo,"",@"SHT_NOTE"
	.sectionflags	@"SHF_NOTE_NV_TKINFO"
	.tkinfo
        /*0018*/ 	.word	0x00000002
        /*0030*/ 	.string	""
        /*0030*/ 	.string	"ptxas"
        /*0030*/ 	.string	"Cuda compilation tools, release 13.0, V13.0.88"
        /*0030*/ 	.string	"Build cuda_13.0.r13.0/compiler.36424714_0"
        /*0030*/ 	.string	"-arch sm_100 -m 64 "



//--------------------- .note.nv.cuinfo           --------------------------
	.section	.note.nv.cuinfo,"",@"SHT_NOTE"
	.sectionflags	@"SHF_NOTE_NV_CUINFO"
        /*0018*/ 	.short	0x0002
        /*001a*/ 	.short	0x0064
        /*001c*/ 	.short	0x0082
	.zero		2


//--------------------- .nv.info                  --------------------------
	.section	.nv.info,"",@"SHT_CUDA_INFO"
	.align	4


	//----- nvinfo : EIATTR_REGCOUNT
	.align		4
        /*0000*/ 	.byte	0x04, 0x2f
        /*0002*/ 	.short	(.L_1 - .L_0)
	.align		4
.L_0:
        /*0004*/ 	.word	index@(_Z12gpu_residualPfS_S_i)
        /*0008*/ 	.word	0x0000000e


	//----- nvinfo : EIATTR_FRAME_SIZE
	.align		4
.L_1:
        /*000c*/ 	.byte	0x04, 0x11
        /*000e*/ 	.short	(.L_3 - .L_2)
	.align		4
.L_2:
        /*0010*/ 	.word	index@(_Z12gpu_residualPfS_S_i)
        /*0014*/ 	.word	0x00000000


	//----- nvinfo : EIATTR_MIN_STACK_SIZE
	.align		4
.L_3:
        /*0018*/ 	.byte	0x04, 0x12
        /*001a*/ 	.short	(.L_5 - .L_4)
	.align		4
.L_4:
        /*001c*/ 	.word	index@(_Z12gpu_residualPfS_S_i)
        /*0020*/ 	.word	0x00000000
.L_5:


//--------------------- .nv.compat                --------------------------
	.section	.nv.compat,"",@"SHT_CUDA_COMPAT_INFO"
	.align	4
        /*0000*/ 	.byte	0x02, 0x09, 0x00, 0x00, 0x02, 0x02, 0x01, 0x00, 0x02, 0x05, 0x05, 0x00, 0x03, 0x07, 0x01, 0x01
        /*0010*/ 	.byte	0x02, 0x03, 0x00, 0x00, 0x02, 0x06, 0x01, 0x00, 0x04, 0x0b, 0x08, 0x00, 0x09, 0x00, 0x00, 0x00
        /*0020*/ 	.byte	0x00, 0x00, 0x00, 0x00


//--------------------- .nv.info._Z12gpu_residualPfS_S_i --------------------------
	.section	.nv.info._Z12gpu_residualPfS_S_i,"",@"SHT_CUDA_INFO"
	.sectionflags	@""
	.align	4


	//----- nvinfo : EIATTR_CUDA_API_VERSION
	.align		4
        /*0000*/ 	.byte	0x04, 0x37
        /*0002*/ 	.short	(.L_7 - .L_6)
.L_6:
        /*0004*/ 	.word	0x00000082


	//----- nvinfo : EIATTR_KPARAM_INFO
	.align		4
.L_7:
        /*0008*/ 	.byte	0x04, 0x17
        /*000a*/ 	.short	(.L_9 - .L_8)
.L_8:
        /*000c*/ 	.word	0x00000000
        /*0010*/ 	.short	0x0003
        /*0012*/ 	.short	0x0018
        /*0014*/ 	.byte	0x00, 0xf0, 0x11, 0x00


	//----- nvinfo : EIATTR_KPARAM_INFO
	.align		4
.L_9:
        /*0018*/ 	.byte	0x04, 0x17
        /*001a*/ 	.short	(.L_11 - .L_10)
.L_10:
        /*001c*/ 	.word	0x00000000
        /*0020*/ 	.short	0x0002
        /*0022*/ 	.short	0x0010
        /*0024*/ 	.byte	0x00, 0xf5, 0x21, 0x00


	//----- nvinfo : EIATTR_KPARAM_INFO
	.align		4
.L_11:
        /*0028*/ 	.byte	0x04, 0x17
        /*002a*/ 	.short	(.L_13 - .L_12)
.L_12:
        /*002c*/ 	.word	0x00000000
        /*0030*/ 	.short	0x0001
        /*0032*/ 	.short	0x0008
        /*0034*/ 	.byte	0x00, 0xf5, 0x21, 0x00


	//----- nvinfo : EIATTR_KPARAM_INFO
	.align		4
.L_13:
        /*0038*/ 	.byte	0x04, 0x17
        /*003a*/ 	.short	(.L_15 - .L_14)
.L_14:
        /*003c*/ 	.word	0x00000000
        /*0040*/ 	.short	0x0000
        /*0042*/ 	.short	0x0000
        /*0044*/ 	.byte	0x00, 0xf5, 0x21, 0x00


	//----- nvinfo : EIATTR_SPARSE_MMA_MASK
	.align		4
.L_15:
        /*0048*/ 	.byte	0x03, 0x50
        /*004a*/ 	.short	0x0000


	//----- nvinfo : EIATTR_MAXREG_COUNT
	.align		4
        /*004c*/ 	.byte	0x03, 0x1b
        /*004e*/ 	.short	0x00ff


	//----- nvinfo : EIATTR_NUM_BARRIERS
	.align		4
        /*0050*/ 	.byte	0x02, 0x4c
        /*0052*/ 	.byte	0x01
	.zero		1


	//----- nvinfo : EIATTR_MERCURY_ISA_VERSION
	.align		4
        /*0054*/ 	.byte	0x03, 0x5f
        /*0056*/ 	.short	0x0101


	//----- nvinfo : EIATTR_VRC_CTA_INIT_COUNT
	.align		4
        /*0058*/ 	.byte	0x02, 0x4a
	.zero		1
	.zero		1


	//----- nvinfo : EIATTR_EXIT_INSTR_OFFSETS
	.align		4
        /*005c*/ 	.byte	0x04, 0x1c
        /*005e*/ 	.short	(.L_17 - .L_16)


	//   ....[0]....
.L_16:
        /*0060*/ 	.word	0x00000650


	//   ....[1]....
        /*0064*/ 	.word	0x000006c0


	//----- nvinfo : EIATTR_CRS_STACK_SIZE
	.align		4
.L_17:
        /*0068*/ 	.byte	0x04, 0x1e
        /*006a*/ 	.short	(.L_19 - .L_18)
.L_18:
        /*006c*/ 	.word	0x00000000


	//----- nvinfo : EIATTR_CBANK_PARAM_SIZE
	.align		4
.L_19:
        /*0070*/ 	.byte	0x03, 0x19
        /*0072*/ 	.short	0x001c


	//----- nvinfo : EIATTR_PARAM_CBANK
	.align		4
        /*0074*/ 	.byte	0x04, 0x0a
        /*0076*/ 	.short	(.L_21 - .L_20)
	.align		4
.L_20:
        /*0078*/ 	.word	index@(.nv.constant0._Z12gpu_residualPfS_S_i)
        /*007c*/ 	.short	0x0380
        /*007e*/ 	.short	0x001c


	//----- nvinfo : EIATTR_SW_WAR
	.align		4
.L_21:
        /*0080*/ 	.byte	0x04, 0x36
        /*0082*/ 	.short	(.L_23 - .L_22)
.L_22:
        /*0084*/ 	.word	0x00000008
.L_23:


//--------------------- .nv.callgraph             --------------------------
	.section	.nv.callgraph,"",@"SHT_CUDA_CALLGRAPH"
	.align	4
	.sectionentsize	8
	.align		4
        /*0000*/ 	.word	0x00000000
	.align		4
        /*0004*/ 	.word	0xffffffff
	.align		4
        /*0008*/ 	.word	0x00000000
	.align		4
        /*000c*/ 	.word	0xfffffffe
	.align		4
        /*0010*/ 	.word	0x00000000
	.align		4
        /*0014*/ 	.word	0xfffffffd
	.align		4
        /*0018*/ 	.word	0x00000000
	.align		4
        /*001c*/ 	.word	0xfffffffc


//--------------------- .text._Z12gpu_residualPfS_S_i --------------------------
	.section	.text._Z12gpu_residualPfS_S_i,"ax",@progbits
	.align	128
        .global         _Z12gpu_residualPfS_S_i
        .type           _Z12gpu_residualPfS_S_i,@function
        .size           _Z12gpu_residualPfS_S_i,(.L_x_12 - _Z12gpu_residualPfS_S_i)
        .other          _Z12gpu_residualPfS_S_i,@"STO_CUDA_ENTRY STV_DEFAULT"
_Z12gpu_residualPfS_S_i:
.text._Z12gpu_residualPfS_S_i:
[----:B------:R-:W-:Y:S01]  /*0000*/  LDC R1, c[0x0][0x37c] ;  /* 0x0000df00ff017b82 */ /* 0x000fe20000000800 */
[----:B------:R-:W0:Y:S07]  /*0010*/  S2R R0, SR_CTAID.Y ;  /* 0x0000000000007919 */ /* 0x000e2e0000002600 */
[----:B------:R-:W1:Y:S01]  /*0020*/  S2UR UR8, SR_CTAID.X ;  /* 0x00000000000879c3 */ /* 0x000e620000002500 */
[----:B------:R-:W2:Y:S01]  /*0030*/  LDCU UR5, c[0x0][0x398] ;  /* 0x00007300ff0577ac */ /* 0x000ea20008000800 */
[----:B------:R-:W0:Y:S01]  /*0040*/  S2R R3, SR_TID.Y ;  /* 0x0000000000037919 */ /* 0x000e220000002200 */
[----:B------:R-:W3:Y:S01]  /*0050*/  LDCU.64 UR6, c[0x0][0x358] ;  /* 0x00006b00ff0677ac */ /* 0x000ee20008000a00 */
[----:B------:R-:W1:Y:S04]  /*0060*/  S2R R2, SR_TID.X ;  /* 0x0000000000027919 */ /* 0x000e680000002100 */
[----:B------:R-:W1:Y:S01]  /*0070*/  LDC R11, c[0x0][0x360] ;  /* 0x0000d800ff0b7b82 */ /* 0x000e620000000800 */
[----:B------:R-:W0:Y:S07]  /*0080*/  LDCU UR9, c[0x0][0x364] ;  /* 0x00006c80ff0977ac */ /* 0x000e2e0008000800 */
[----:B------:R-:W4:Y:S01]  /*0090*/  LDC.64 R4, c[0x0][0x388] ;  /* 0x0000e200ff047b82 */ /* 0x000f220000000a00 */
[----:B--2---:R-:W-:-:S07]  /*00a0*/  UIADD3 UR4, UPT, UPT, UR5, -0x1, URZ ;  /* 0xffffffff05047890 */ /* 0x004fce000fffe0ff */
[----:B------:R-:W2:Y:S01]  /*00b0*/  LDC.64 R6, c[0x0][0x380] ;  /* 0x0000e000ff067b82 */ /* 0x000ea20000000a00 */
[----:B0-----:R-:W-:Y:S02]  /*00c0*/  IMAD R9, R0, UR9, R3 ;  /* 0x0000000900097c24 */ /* 0x001fe4000f8e0203 */
[----:B-1----:R-:W-:-:S03]  /*00d0*/  IMAD R8, R11, UR8, R2 ;  /* 0x000000080b087c24 */ /* 0x002fc6000f8e0202 */
[----:B------:R-:W-:-:S04]  /*00e0*/  ISETP.NE.AND P0, PT, R9, RZ, PT ;  /* 0x000000ff0900720c */ /* 0x000fc80003f05270 */
[----:B------:R-:W-:-:S04]  /*00f0*/  ISETP.EQ.OR P0, PT, R8, RZ, !P0 ;  /* 0x000000ff0800720c */ /* 0x000fc80004702670 */
[----:B------:R-:W-:-:S04]  /*0100*/  ISETP.GE.U32.OR P0, PT, R8, UR4, P0 ;  /* 0x0000000408007c0c */ /* 0x000fc80008706470 */
[----:B------:R-:W-:Y:S01]  /*0110*/  ISETP.GE.U32.OR P1, PT, R9, UR4, P0 ;  /* 0x0000000409007c0c */ /* 0x000fe20008726470 */
[----:B------:R-:W-:-:S12]  /*0120*/  IMAD R9, R8, UR5, R9 ;  /* 0x0000000508097c24 */ /* 0x000fd8000f8e0209 */
[----:B----4-:R-:W-:-:S04]  /*0130*/  @!P1 IMAD.WIDE.U32 R4, R9, 0x4, R4 ;  /* 0x0000000409049825 */ /* 0x010fc800078e0004 */
[----:B--2---:R-:W-:Y:S02]  /*0140*/  @!P1 IMAD.WIDE.U32 R6, R9, 0x4, R6 ;  /* 0x0000000409069825 */ /* 0x004fe400078e0006 */
[----:B---3--:R-:W2:Y:S04]  /*0150*/  @!P1 LDG.E R4, desc[UR6][R4.64] ;  /* 0x0000000604049981 */ /* 0x008ea8000c1e1900 */
[----:B------:R-:W2:Y:S01]  /*0160*/  @!P1 LDG.E R7, desc[UR6][R6.64] ;  /* 0x0000000606079981 */ /* 0x000ea2000c1e1900 */
[----:B------:R-:W0:Y:S01]  /*0170*/  S2UR UR5, SR_CgaCtaId ;  /* 0x00000000000579c3 */ /* 0x000e220000008800 */
[----:B------:R-:W-:Y:S01]  /*0180*/  HFMA2 R8, -RZ, RZ, 0, 0 ;  /* 0x00000000ff087431 */ /* 0x000fe200000001ff */
[----:B------:R-:W-:Y:S01]  /*0190*/  UMOV UR4, 0x400 ;  /* 0x0000040000047882 */ /* 0x000fe20000000000 */
[C---:B------:R-:W-:Y:S01]  /*01a0*/  IMAD R9, R11.reuse, R3, R2 ;  /* 0x000000030b097224 */ /* 0x040fe200078e0202 */
[----:B------:R-:W-:Y:S01]  /*01b0*/  ISETP.GT.U32.AND P0, PT, R2, 0xff, PT ;  /* 0x000000ff0200780c */ /* 0x000fe20003f04070 */
[----:B------:R-:W-:Y:S01]  /*01c0*/  IMAD R10, R11, UR9, RZ ;  /* 0x000000090b0a7c24 */ /* 0x000fe2000f8e02ff */
[----:B------:R-:W-:Y:S04]  /*01d0*/  BSSY.RECONVERGENT B0, `(.L_x_0) ;  /* 0x0000046000007945 */ /* 0x000fe80003800200 */
[----:B------:R-:W-:Y:S01]  /*01e0*/  ISETP.LT.U32.OR P0, PT, R10, 0x200, P0 ;  /* 0x000002000a00780c */ /* 0x000fe20000701470 */
[----:B0-----:R-:W-:-:S06]  /*01f0*/  ULEA UR4, UR5, UR4, 0x18 ;  /* 0x0000000405047291 */ /* 0x001fcc000f8ec0ff */
[----:B------:R-:W-:Y:S01]  /*0200*/  LEA R9, R9, UR4, 0x2 ;  /* 0x0000000409097c11 */ /* 0x000fe2000f8e10ff */
[----:B--2---:R-:W-:Y:S01]  /*0210*/  @!P1 FADD R8, R4, -R7 ;  /* 0x8000000704089221 */ /* 0x004fe20000000000 */
[----:B------:R-:W-:-:S03]  /*0220*/  ISETP.GT.U32.AND P1, PT, R2, 0x7f, PT ;  /* 0x0000007f0200780c */ /* 0x000fc60003f24070 */
[----:B------:R-:W-:Y:S01]  /*0230*/  FMUL R8, R8, R8 ;  /* 0x0000000808087220 */ /* 0x000fe20000400000 */
[----:B------:R-:W-:-:S04]  /*0240*/  ISETP.LT.U32.OR P1, PT, R10, 0x100, P1 ;  /* 0x000001000a00780c */ /* 0x000fc80000f21470 */
[----:B------:R-:W-:Y:S01]  /*0250*/  STS [R9], R8 ;  /* 0x0000000809007388 */ /* 0x000fe20000000800 */
[----:B------:R-:W-:Y:S06]  /*0260*/  BAR.SYNC.DEFER_BLOCKING 0x0 ;  /* 0x0000000000007b1d */ /* 0x000fec0000010000 */
[----:B------:R-:W-:Y:S04]  /*0270*/  @!P0 LDS R4, [R9+0x400] ;  /* 0x0004000009048984 */ /* 0x000fe80000000800 */
[----:B------:R-:W0:Y:S02]  /*0280*/  @!P0 LDS R5, [R9] ;  /* 0x0000000009058984 */ /* 0x000e240000000800 */
[----:B0-----:R-:W-:-:S05]  /*0290*/  @!P0 FADD R4, R4, R5 ;  /* 0x0000000504048221 */ /* 0x001fca0000000000 */
[----:B------:R-:W-:Y:S01]  /*02a0*/  @!P0 STS [R9], R4 ;  /* 0x0000000409008388 */ /* 0x000fe20000000800 */
[----:B------:R-:W-:Y:S01]  /*02b0*/  BAR.SYNC.DEFER_BLOCKING 0x0 ;  /* 0x0000000000007b1d */ /* 0x000fe20000010000 */
[----:B------:R-:W-:-:S04]  /*02c0*/  ISETP.GT.U32.AND P0, PT, R2, 0x3f, PT ;  /* 0x0000003f0200780c */ /* 0x000fc80003f04070 */
[----:B------:R-:W-:Y:S01]  /*02d0*/  ISETP.LT.U32.OR P0, PT, R10, 0x80, P0 ;  /* 0x000000800a00780c */ /* 0x000fe20000701470 */
[----:B------:R-:W-:Y:S04]  /*02e0*/  @!P1 LDS R5, [R9+0x200] ;  /* 0x0002000009059984 */ /* 0x000fe80000000800 */
[----:B------:R-:W0:Y:S02]  /*02f0*/  @!P1 LDS R6, [R9] ;  /* 0x0000000009069984 */ /* 0x000e240000000800 */
[----:B0-----:R-:W-:-:S05]  /*0300*/  @!P1 FADD R6, R5, R6 ;  /* 0x0000000605069221 */ /* 0x001fca0000000000 */
[----:B------:R-:W-:Y:S01]  /*0310*/  @!P1 STS [R9], R6 ;  /* 0x0000000609009388 */ /* 0x000fe20000000800 */
[----:B------:R-:W-:Y:S06]  /*0320*/  BAR.SYNC.DEFER_BLOCKING 0x0 ;  /* 0x0000000000007b1d */ /* 0x000fec0000010000 */
[----:B------:R-:W-:Y:S04]  /*0330*/  @!P0 LDS R5, [R9+0x100] ;  /* 0x0001000009058984 */ /* 0x000fe80000000800 */
[----:B------:R-:W0:Y:S02]  /*0340*/  @!P0 LDS R8, [R9] ;  /* 0x0000000009088984 */ /* 0x000e240000000800 */
[----:B0-----:R-:W-:-:S05]  /*0350*/  @!P0 FADD R8, R5, R8 ;  /* 0x0000000805088221 */ /* 0x001fca0000000000 */
[----:B------:R0:W-:Y:S01]  /*0360*/  @!P0 STS [R9], R8 ;  /* 0x0000000809008388 */ /* 0x0001e20000000800 */
[----:B------:R-:W-:Y:S01]  /*0370*/  BAR.SYNC.DEFER_BLOCKING 0x0 ;  /* 0x0000000000007b1d */ /* 0x000fe20000010000 */
[----:B------:R-:W-:-:S13]  /*0380*/  ISETP.GT.U32.AND P0, PT, R2, 0x1f, PT ;  /* 0x0000001f0200780c */ /* 0x000fda0003f04070 */
[----:B0-----:R-:W-:Y:S05]  /*0390*/  @P0 BRA `(.L_x_1) ;  /* 0x0000000000a40947 */ /* 0x001fea0003800000 */
[----:B------:R-:W-:Y:S02]  /*03a0*/  ISETP.GE.U32.AND P0, PT, R10, 0x40, PT ;  /* 0x000000400a00780c */ /* 0x000fe40003f06070 */
[----:B------:R-:W-:-:S11]  /*03b0*/  LEA R4, R2, UR4, 0x2 ;  /* 0x0000000402047c11 */ /* 0x000fd6000f8e10ff */
[----:B------:R-:W-:Y:S04]  /*03c0*/  @P0 LDS R5, [R4+0x80] ;  /* 0x0000800004050984 */ /* 0x000fe80000000800 */
[----:B------:R-:W0:Y:S02]  /*03d0*/  @P0 LDS R6, [R4] ;  /* 0x0000000004060984 */ /* 0x000e240000000800 */
[----:B0-----:R-:W-:-:S05]  /*03e0*/  @P0 FADD R5, R5, R6 ;  /* 0x0000000605050221 */ /* 0x001fca0000000000 */
[----:B------:R0:W-:Y:S01]  /*03f0*/  @P0 STS [R4], R5 ;  /* 0x0000000504000388 */ /* 0x0001e20000000800 */
[----:B------:R-:W-:Y:S05]  /*0400*/  @P0 BRA `(.L_x_2) ;  /* 0x0000000000080947 */ /* 0x000fea0003800000 */
[----:B------:R-:W-:-:S13]  /*0410*/  ISETP.GE.U32.AND P0, PT, R10, 0x20, PT ;  /* 0x000000200a00780c */ /* 0x000fda0003f06070 */
[----:B------:R-:W-:Y:S05]  /*0420*/  @!P0 BRA `(.L_x_3) ;  /* 0x0000000000148947 */ /* 0x000fea0003800000 */
.L_x_2:
[----:B0-----:R-:W-:Y:S04]  /*0430*/  LDS R5, [R4+0x40] ;  /* 0x0000400004057984 */ /* 0x001fe80000000800 */
[----:B------:R-:W0:Y:S02]  /*0440*/  LDS R6, [R4] ;  /* 0x0000000004067984 */ /* 0x000e240000000800 */
[----:B0-----:R-:W-:-:S05]  /*0450*/  FADD R5, R5, R6 ;  /* 0x0000000605057221 */ /* 0x001fca0000000000 */
[----:B------:R1:W-:Y:S01]  /*0460*/  STS [R4], R5 ;  /* 0x0000000504007388 */ /* 0x0003e20000000800 */
[----:B------:R-:W-:Y:S05]  /*0470*/  BRA `(.L_x_4) ;  /* 0x0000000000087947 */ /* 0x000fea0003800000 */
.L_x_3:
[----:B------:R-:W-:-:S13]  /*0480*/  ISETP.GE.U32.AND P0, PT, R10, 0x10, PT ;  /* 0x000000100a00780c */ /* 0x000fda0003f06070 */
[----:B------:R-:W-:Y:S05]  /*0490*/  @!P0 BRA `(.L_x_5) ;  /* 0x0000000000148947 */ /* 0x000fea0003800000 */
.L_x_4:
[----:B01----:R-:W-:Y:S04]  /*04a0*/  LDS R5, [R4+0x20] ;  /* 0x0000200004057984 */ /* 0x003fe80000000800 */
[----:B------:R-:W0:Y:S02]  /*04b0*/  LDS R6, [R4] ;  /* 0x0000000004067984 */ /* 0x000e240000000800 */
[----:B0-----:R-:W-:-:S05]  /*04c0*/  FADD R5, R5, R6 ;  /* 0x0000000605057221 */ /* 0x001fca0000000000 */
[----:B------:R1:W-:Y:S01]  /*04d0*/  STS [R4], R5 ;  /* 0x0000000504007388 */ /* 0x0003e20000000800 */
[----:B------:R-:W-:Y:S05]  /*04e0*/  BRA `(.L_x_6) ;  /* 0x0000000000087947 */ /* 0x000fea0003800000 */
.L_x_5:
[----:B------:R-:W-:-:S13]  /*04f0*/  ISETP.GE.U32.AND P0, PT, R10, 0x8, PT ;  /* 0x000000080a00780c */ /* 0x000fda0003f06070 */
[----:B------:R-:W-:Y:S05]  /*0500*/  @!P0 BRA `(.L_x_7) ;  /* 0x0000000000148947 */ /* 0x000fea0003800000 */
.L_x_6:
[----:B01----:R-:W-:Y:S04]  /*0510*/  LDS R5, [R4+0x10] ;  /* 0x0000100004057984 */ /* 0x003fe80000000800 */
[----:B------:R-:W0:Y:S02]  /*0520*/  LDS R6, [R4] ;  /* 0x0000000004067984 */ /* 0x000e240000000800 */
[----:B0-----:R-:W-:-:S05]  /*0530*/  FADD R5, R5, R6 ;  /* 0x0000000605057221 */ /* 0x001fca0000000000 */
[----:B------:R1:W-:Y:S01]  /*0540*/  STS [R4], R5 ;  /* 0x0000000504007388 */ /* 0x0003e20000000800 */
[----:B------:R-:W-:Y:S05]  /*0550*/  BRA `(.L_x_8) ;  /* 0x0000000000087947 */ /* 0x000fea0003800000 */
.L_x_7:
[----:B------:R-:W-:-:S13]  /*0560*/  ISETP.GE.U32.AND P0, PT, R10, 0x4, PT ;  /* 0x000000040a00780c */ /* 0x000fda0003f06070 */
[----:B------:R-:W-:Y:S05]  /*0570*/  @!P0 BRA `(.L_x_9) ;  /* 0x0000000000148947 */ /* 0x000fea0003800000 */
.L_x_8:
[----:B01----:R-:W-:Y:S04]  /*0580*/  LDS R5, [R4+0x8] ;  /* 0x0000080004057984 */ /* 0x003fe80000000800 */
[----:B------:R-:W0:Y:S02]  /*0590*/  LDS R6, [R4] ;  /* 0x0000000004067984 */ /* 0x000e240000000800 */
[----:B0-----:R-:W-:-:S05]  /*05a0*/  FADD R5, R5, R6 ;  /* 0x0000000605057221 */ /* 0x001fca0000000000 */
[----:B------:R1:W-:Y:S01]  /*05b0*/  STS [R4], R5 ;  /* 0x0000000504007388 */ /* 0x0003e20000000800 */
[----:B------:R-:W-:Y:S05]  /*05c0*/  BRA `(.L_x_10) ;  /* 0x0000000000087947 */ /* 0x000fea0003800000 */
.L_x_9:
[----:B------:R-:W-:-:S13]  /*05d0*/  ISETP.GE.U32.AND P0, PT, R10, 0x2, PT ;  /* 0x000000020a00780c */ /* 0x000fda0003f06070 */
[----:B------:R-:W-:Y:S05]  /*05e0*/  @!P0 BRA `(.L_x_1) ;  /* 0x0000000000108947 */ /* 0x000fea0003800000 */
.L_x_10:
[----:B01----:R-:W-:Y:S04]  /*05f0*/  LDS R5, [R4+0x4] ;  /* 0x0000040004057984 */ /* 0x003fe80000000800 */
[----:B------:R-:W0:Y:S02]  /*0600*/  LDS R6, [R4] ;  /* 0x0000000004067984 */ /* 0x000e240000000800 */
[----:B0-----:R-:W-:-:S05]  /*0610*/  FADD R5, R5, R6 ;  /* 0x0000000605057221 */ /* 0x001fca0000000000 */
[----:B------:R1:W-:Y:S02]  /*0620*/  STS [R4], R5 ;  /* 0x0000000504007388 */ /* 0x0003e40000000800 */
.L_x_1:
[----:B------:R-:W-:Y:S05]  /*0630*/  BSYNC.RECONVERGENT B0 ;  /* 0x0000000000007941 */ /* 0x000fea0003800200 */
.L_x_0:
[----:B------:R-:W-:-:S13]  /*0640*/  LOP3.LUT P0, RZ, R2, R3, RZ, 0xfc, !PT ;  /* 0x0000000302ff7212 */ /* 0x000fda000780fcff */
[----:B------:R-:W-:Y:S05]  /*0650*/  @P0 EXIT ;  /* 0x000000000000094d */ /* 0x000fea0003800000 */
[----:B01----:R-:W0:Y:S01]  /*0660*/  LDS R5, [UR4] ;  /* 0x00000004ff057984 */ /* 0x003e220008000800 */
[----:B------:R-:W1:Y:S08]  /*0670*/  LDC R7, c[0x0][0x370] ;  /* 0x0000dc00ff077b82 */ /* 0x000e700000000800 */
[----:B------:R-:W2:Y:S01]  /*0680*/  LDC.64 R2, c[0x0][0x390] ;  /* 0x0000e400ff027b82 */ /* 0x000ea20000000a00 */
[----:B-1----:R-:W-:-:S04]  /*0690*/  IMAD R7, R0, R7, UR8 ;  /* 0x0000000800077e24 */ /* 0x002fc8000f8e0207 */
[----:B--2---:R-:W-:-:S05]  /*06a0*/  IMAD.WIDE.U32 R2, R7, 0x4, R2 ;  /* 0x0000000407027825 */ /* 0x004fca00078e0002 */
[----:B0-----:R-:W-:Y:S01]  /*06b0*/  STG.E desc[UR6][R2.64], R5 ;  /* 0x0000000502007986 */ /* 0x001fe2000c101906 */
[----:B------:R-:W-:Y:S05]  /*06c0*/  EXIT ;  /* 0x000000000000794d */ /* 0x000fea0003800000 */
.L_x_11:
[----:B------:R-:W-:-:S00]  /*06d0*/  BRA `(.L_x_11) ;  /* 0xfffffffc00fc7947 */ /* 0x000fc0000383ffff */
[----:B------:R-:W-:-:S00]  /*06e0*/  NOP ;  /* 0x0000000000007918 */ /* 0x000fc00000000000 */
        /* <DEDUP_REMOVED lines=9> */
.L_x_12:


//--------------------- .nv.shared._Z12gpu_residualPfS_S_i --------------------------
	.section	.nv.shared._Z12gpu_residualPfS_S_i,"aw",@nobits
	.sectionflags	@""
	.align	16
	.zero		1024


//--------------------- .nv.shared.reserved.0     --------------------------
	.section	.nv.shared.reserved.0,"aw",@nobits
	.weak		__nv_reservedSMEM_offset_0_alias
	.size		__nv_reservedSMEM_offset_0_alias, 0, 64
	.other		__nv_reservedSMEM_offset_0_alias,@"STO_CUDA_RESERVED_SHARED STV_DEFAULT"
__nv_reservedSMEM_offset_0_alias:
	.zero		0
	.zero		64


//--------------------- .nv.constant0._Z12gpu_residualPfS_S_i --------------------------
	.section	.nv.constant0._Z12gpu_residualPfS_S_i,"a",@progbits
	.sectionflags	@""
	.align	4
.nv.constant0._Z12gpu_residualPfS_S_i:
	.zero		924


//--------------------- SYMBOLS --------------------------

	.type		.nv.reservedSmem.offset0,@object
	.size		.nv.reservedSmem.offset0,0x4
	.type		.nv.reservedSmem.cap,@object
	.size		.nv.reservedSmem.cap,0x4
